	.headerflags	@"EF_CUDA_TEXMODE_UNIFIED EF_CUDA_64BIT_ADDRESS EF_CUDA_ACCELERATORS EF_CUDA_SM90 EF_CUDA_VIRTUAL_SM(EF_CUDA_SM90)"
	.elftype	@"ET_EXEC"


//--------------------- .nv.info                  --------------------------
	.section	.nv.info,"",@"SHT_CUDA_INFO"
	.align	4


	//----- nvinfo : EIATTR_REGCOUNT
	.align		4
        /*0000*/ 	.byte	0x04, 0x2f
        /*0002*/ 	.short	(.L_1 - .L_0)
	.align		4
.L_0:
        /*0004*/ 	.word	index@(triton_poi_fused_convolution_max_pool2d_with_indices_relu_21)
        /*0008*/ 	.word	0x00000010


	//----- nvinfo : EIATTR_MIN_STACK_SIZE
	.align		4
.L_1:
        /*000c*/ 	.byte	0x04, 0x12
        /*000e*/ 	.short	(.L_3 - .L_2)
	.align		4
.L_2:
        /*0010*/ 	.word	index@(triton_poi_fused_convolution_max_pool2d_with_indices_relu_21)
        /*0014*/ 	.word	0x00000000


	//----- nvinfo : EIATTR_FRAME_SIZE
	.align		4
.L_3:
        /*0018*/ 	.byte	0x04, 0x11
        /*001a*/ 	.short	(.L_5 - .L_4)
	.align		4
.L_4:
        /*001c*/ 	.word	index@(triton_poi_fused_convolution_max_pool2d_with_indices_relu_21)
        /*0020*/ 	.word	0x00000000


	//----- nvinfo : EIATTR_MIN_STACK_SIZE
	.align		4
.L_5:
        /*0024*/ 	.byte	0x04, 0x12
        /*0026*/ 	.short	(.L_7 - .L_6)
	.align		4
.L_6:
        /*0028*/ 	.word	index@(triton_poi_fused_convolution_max_pool2d_with_indices_relu_21)
        /*002c*/ 	.word	0x00000000
.L_7:


//--------------------- .nv.info.triton_poi_fused_convolution_max_pool2d_with_indices_relu_21 --------------------------
	.section	.nv.info.triton_poi_fused_convolution_max_pool2d_with_indices_relu_21,"",@"SHT_CUDA_INFO"
	.sectionflags	@""
	.align	4


	//----- nvinfo : EIATTR_CUDA_API_VERSION
	.align		4
        /*0000*/ 	.byte	0x04, 0x37
        /*0002*/ 	.short	(.L_9 - .L_8)
.L_8:
        /*0004*/ 	.word	0x0000007c


	//----- nvinfo : EIATTR_KPARAM_INFO
	.align		4
.L_9:
        /*0008*/ 	.byte	0x04, 0x17
        /*000a*/ 	.short	(.L_11 - .L_10)
.L_10:
        /*000c*/ 	.word	0x00000000
        /*0010*/ 	.short	0x0002
        /*0012*/ 	.short	0x0010
        /*0014*/ 	.byte	0x00, 0xf0, 0x11, 0x00


	//----- nvinfo : EIATTR_KPARAM_INFO
	.align		4
.L_11:
        /*0018*/ 	.byte	0x04, 0x17
        /*001a*/ 	.short	(.L_13 - .L_12)
.L_12:
        /*001c*/ 	.word	0x00000000
        /*0020*/ 	.short	0x0001
        /*0022*/ 	.short	0x0008
        /*0024*/ 	.byte	0x00, 0xf4, 0x21, 0x00


	//----- nvinfo : EIATTR_KPARAM_INFO
	.align		4
.L_13:
        /*0028*/ 	.byte	0x04, 0x17
        /*002a*/ 	.short	(.L_15 - .L_14)
.L_14:
        /*002c*/ 	.word	0x00000000
        /*0030*/ 	.short	0x0000
        /*0032*/ 	.short	0x0000
        /*0034*/ 	.byte	0x00, 0xf4, 0x21, 0x00


	//----- nvinfo : EIATTR_SPARSE_MMA_MASK
	.align		4
.L_15:
        /*0038*/ 	.byte	0x03, 0x50
        /*003a*/ 	.short	0x0000


	//----- nvinfo : EIATTR_MAXREG_COUNT
	.align		4
        /*003c*/ 	.byte	0x03, 0x1b
        /*003e*/ 	.short	0x00ff


	//----- nvinfo : EIATTR_EXIT_INSTR_OFFSETS
	.align		4
        /*0040*/ 	.byte	0x04, 0x1c
        /*0042*/ 	.short	(.L_17 - .L_16)


	//   ....[0]....
.L_16:
        /*0044*/ 	.word	0x00000360


	//----- nvinfo : EIATTR_REQNTID
	.align		4
.L_17:
        /*0048*/ 	.byte	0x04, 0x10
        /*004a*/ 	.short	(.L_19 - .L_18)
.L_18:
        /*004c*/ 	.word	0x00000080
        /*0050*/ 	.word	0x00000001
        /*0054*/ 	.word	0x00000001


	//----- nvinfo : EIATTR_CBANK_PARAM_SIZE
	.align		4
.L_19:
        /*0058*/ 	.byte	0x03, 0x19
        /*005a*/ 	.short	0x0014


	//----- nvinfo : EIATTR_PARAM_CBANK
	.align		4
        /*005c*/ 	.byte	0x04, 0x0a
        /*005e*/ 	.short	(.L_21 - .L_20)
	.align		4
.L_20:
        /*0060*/ 	.word	index@(.nv.constant0.triton_poi_fused_convolution_max_pool2d_with_indices_relu_21)
        /*0064*/ 	.short	0x0210
        /*0066*/ 	.short	0x0014


	//----- nvinfo : EIATTR_SW_WAR
	.align		4
.L_21:
        /*0068*/ 	.byte	0x04, 0x36
        /*006a*/ 	.short	(.L_23 - .L_22)
.L_22:
        /*006c*/ 	.word	0x00000008
.L_23:


//--------------------- .nv.callgraph             --------------------------
	.section	.nv.callgraph,"",@"SHT_CUDA_CALLGRAPH"
	.align	4
	.sectionentsize	8
	.align		4
        /*0000*/ 	.word	0x00000000
	.align		4
        /*0004*/ 	.word	0xffffffff
	.align		4
        /*0008*/ 	.word	0x00000000
	.align		4
        /*000c*/ 	.word	0xfffffffe
	.align		4
        /*0010*/ 	.word	0x00000000
	.align		4
        /*0014*/ 	.word	0xfffffffd
	.align		4
        /*0018*/ 	.word	0x00000000
	.align		4
        /*001c*/ 	.word	0xfffffffc


//--------------------- .text.triton_poi_fused_convolution_max_pool2d_with_indices_relu_21 --------------------------
	.section	.text.triton_poi_fused_convolution_max_pool2d_with_indices_relu_21,"ax",@progbits
	.align	128
        .global         triton_poi_fused_convolution_max_pool2d_with_indices_relu_21
        .type           triton_poi_fused_convolution_max_pool2d_with_indices_relu_21,@function
        .size           triton_poi_fused_convolution_max_pool2d_with_indices_relu_21,(.L_x_1 - triton_poi_fused_convolution_max_pool2d_with_indices_relu_21)
        .other          triton_poi_fused_convolution_max_pool2d_with_indices_relu_21,@"STO_CUDA_ENTRY STV_DEFAULT"
triton_poi_fused_convolution_max_pool2d_with_indices_relu_21:
.text.triton_poi_fused_convolution_max_pool2d_with_indices_relu_21:
[----:B------:R-:W-:Y:S01]  /*0000*/  LDC R1, c[0x0][0x28] ;  /* 0x00000a00ff017b82 */ /* 0x000fe20000000800 */
[----:B------:R-:W1:Y:S01]  /*0010*/  S2R R0, SR_TID.X ;  /* 0x0000000000007919 */ /* 0x000e620000002100 */
[----:B------:R-:W-:Y:S01]  /*0020*/  ULDC.64 UR4, c[0x0][0x208] ;  /* 0x0000820000047ab9 */ /* 0x000fe20000000a00 */
[----:B------:R-:W2:Y:S01]  /*0030*/  S2R R3, SR_CTAID.X ;  /* 0x0000000000037919 */ /* 0x000ea20000002500 */
[----:B-1----:R-:W-:Y:S01]  /*0040*/  IMAD.SHL.U32 R0, R0, 0x2, RZ ;  /* 0x0000000200007824 */ /* 0x002fe200078e00ff */
[----:B--2---:R-:W-:-:S04]  /*0050*/  SHF.R.S32.HI R5, RZ, 0x17, R3 ;  /* 0x00000017ff057819 */ /* 0x004fc80000011403 */
[----:B------:R-:W-:Y:S02]  /*0060*/  LOP3.LUT R0, R0, 0xfe, RZ, 0xc0, !PT ;  /* 0x000000fe00007812 */ /* 0x000fe400078ec0ff */
[----:B------:R-:W-:-:S03]  /*0070*/  SGXT R5, R5, 0x1 ;  /* 0x000000010505781a */ /* 0x000fc60000000200 */
[----:B------:R-:W-:-:S05]  /*0080*/  IMAD R0, R3, 0x100, R0 ;  /* 0x0000010003007824 */ /* 0x000fca00078e0200 */
[----:B------:R-:W-:Y:S02]  /*0090*/  SHF.R.S32.HI R3, RZ, 0x1f, R0 ;  /* 0x0000001fff037819 */ /* 0x000fe40000011400 */
[-C--:B------:R-:W-:Y:S02]  /*00a0*/  LEA.HI R6, R5, R0.reuse, RZ, 0xb ;  /* 0x0000000005067211 */ /* 0x080fe400078f58ff */
[----:B------:R-:W-:Y:S02]  /*00b0*/  LEA.HI R4, R3, R0, RZ, 0x8 ;  /* 0x0000000003047211 */ /* 0x000fe400078f40ff */
[----:B------:R-:W1:Y:S01]  /*00c0*/  LDC.64 R2, c[0x0][0x210] ;  /* 0x00008400ff027b82 */ /* 0x000e620000000a00 */
[----:B------:R-:W-:Y:S01]  /*00d0*/  IMAD.SHL.U32 R7, R6, 0x4, RZ ;  /* 0x0000000406077824 */ /* 0x000fe200078e00ff */
[----:B------:R-:W-:-:S04]  /*00e0*/  SHF.R.S32.HI R5, RZ, 0x8, R4 ;  /* 0x00000008ff057819 */ /* 0x000fc80000011404 */
[----:B------:R-:W-:Y:S02]  /*00f0*/  LEA.HI R6, R5, R5, RZ, 0x3 ;  /* 0x0000000505067211 */ /* 0x000fe400078f18ff */
[----:B------:R-:W-:Y:S02]  /*0100*/  LOP3.LUT R8, R7, 0xffffe000, RZ, 0xc0, !PT ;  /* 0xffffe00007087812 */ /* 0x000fe400078ec0ff */
[----:B------:R-:W-:Y:S02]  /*0110*/  LOP3.LUT R7, R4, 0xffffff00, RZ, 0xc0, !PT ;  /* 0xffffff0004077812 */ /* 0x000fe400078ec0ff */
[----:B------:R-:W-:Y:S02]  /*0120*/  LOP3.LUT R6, R6, 0x7ffff8, RZ, 0xc0, !PT ;  /* 0x007ffff806067812 */ /* 0x000fe400078ec0ff */
[----:B------:R-:W-:-:S03]  /*0130*/  IADD3 R7, R8, R0, -R7 ;  /* 0x0000000008077210 */ /* 0x000fc60007ffe807 */
[----:B------:R-:W-:-:S04]  /*0140*/  IMAD.IADD R6, R5, 0x1, -R6 ;  /* 0x0000000105067824 */ /* 0x000fc800078e0a06 */
[----:B------:R-:W-:-:S04]  /*0150*/  IMAD R11, R6, 0x200, R7 ;  /* 0x00000200060b7824 */ /* 0x000fc800078e0207 */
[C---:B------:R-:W-:Y:S02]  /*0160*/  VIADD R7, R11.reuse, 0x100 ;  /* 0x000001000b077836 */ /* 0x040fe40000000000 */
[----:B-1----:R-:W-:-:S04]  /*0170*/  IMAD.WIDE R4, R11, 0x4, R2 ;  /* 0x000000040b047825 */ /* 0x002fc800078e0202 */
[--C-:B------:R-:W-:Y:S02]  /*0180*/  IMAD.WIDE R6, R7, 0x4, R2.reuse ;  /* 0x0000000407067825 */ /* 0x100fe400078e0202 */
[----:B------:R-:W2:Y:S02]  /*0190*/  LDG.E.64 R4, desc[UR4][R4.64] ;  /* 0x0000000404047981 */ /* 0x000ea4000c1e1b00 */
[----:B------:R-:W-:Y:S02]  /*01a0*/  VIADD R9, R11, 0x1000 ;  /* 0x000010000b097836 */ /* 0x000fe40000000000 */
[----:B------:R-:W2:Y:S02]  /*01b0*/  LDG.E.64 R6, desc[UR4][R6.64] ;  /* 0x0000000406067981 */ /* 0x000ea4000c1e1b00 */
[----:B------:R-:W-:-:S04]  /*01c0*/  IMAD.WIDE R8, R9, 0x4, R2 ;  /* 0x0000000409087825 */ /* 0x000fc800078e0202 */
[----:B------:R-:W-:Y:S02]  /*01d0*/  VIADD R11, R11, 0x1100 ;  /* 0x000011000b0b7836 */ /* 0x000fe40000000000 */
[----:B------:R-:W3:Y:S02]  /*01e0*/  LDG.E.64 R8, desc[UR4][R8.64] ;  /* 0x0000000408087981 */ /* 0x000ee4000c1e1b00 */
[----:B------:R-:W-:Y:S02]  /*01f0*/  IMAD.WIDE R2, R11, 0x4, R2 ;  /* 0x000000040b027825 */ /* 0x000fe400078e0202 */
[----:B------:R-:W1:Y:S03]  /*0200*/  LDC.64 R10, c[0x0][0x218] ;  /* 0x00008600ff0a7b82 */ /* 0x000e660000000a00 */
[----:B------:R1:W4:Y:S02]  /*0210*/  LDG.E.64 R12, desc[UR4][R2.64] ;  /* 0x00000004020c7981 */ /* 0x000324000c1e1b00 */
[----:B-1----:R-:W-:Y:S01]  /*0220*/  IMAD.WIDE R2, R0, 0x4, R10 ;  /* 0x0000000400027825 */ /* 0x002fe200078e020a */
[----:B--2---:R-:W-:-:S02]  /*0230*/  FSETP.GT.AND P2, PT, R6, R4, PT ;  /* 0x000000040600720b */ /* 0x004fc40003f44000 */
[C---:B------:R-:W-:Y:S02]  /*0240*/  FSETP.GT.AND P3, PT, R7.reuse, R5, PT ;  /* 0x000000050700720b */ /* 0x040fe40003f64000 */
[----:B------:R-:W-:Y:S02]  /*0250*/  FSETP.NAN.AND P4, PT, R6, R6, PT ;  /* 0x000000060600720b */ /* 0x000fe40003f88000 */
[----:B------:R-:W-:Y:S02]  /*0260*/  FSETP.NAN.AND P5, PT, R7, R7, PT ;  /* 0x000000070700720b */ /* 0x000fe40003fa8000 */
[----:B---3--:R-:W-:Y:S02]  /*0270*/  FSETP.NAN.AND P0, PT, R8, R8, PT ;  /* 0x000000080800720b */ /* 0x008fe40003f08000 */
[----:B------:R-:W-:-:S03]  /*0280*/  FSETP.NAN.AND P1, PT, R9, R9, PT ;  /* 0x000000090900720b */ /* 0x000fc60003f28000 */
[----:B------:R-:W-:Y:S02]  /*0290*/  @!P2 FSEL R6, R6, R4, P4 ;  /* 0x000000040606a208 */ /* 0x000fe40002000000 */
[----:B------:R-:W-:Y:S02]  /*02a0*/  @!P3 FSEL R7, R7, R5, P5 ;  /* 0x000000050707b208 */ /* 0x000fe40002800000 */
[----:B----4-:R-:W-:Y:S02]  /*02b0*/  FSETP.NAN.AND P2, PT, R12, R12, PT ;  /* 0x0000000c0c00720b */ /* 0x010fe40003f48000 */
[----:B------:R-:W-:Y:S02]  /*02c0*/  FSETP.NAN.AND P3, PT, R13, R13, PT ;  /* 0x0000000d0d00720b */ /* 0x000fe40003f68000 */
[----:B------:R-:W-:Y:S02]  /*02d0*/  FSETP.GEU.AND P4, PT, R6, R8, PT ;  /* 0x000000080600720b */ /* 0x000fe40003f8e000 */
[----:B------:R-:W-:-:S02]  /*02e0*/  FSETP.GEU.AND P5, PT, R7, R9, PT ;  /* 0x000000090700720b */ /* 0x000fc40003fae000 */
[----:B------:R-:W-:Y:S02]  /*02f0*/  @!P0 FSEL R8, R8, R6, !P4 ;  /* 0x0000000608088208 */ /* 0x000fe40006000000 */
[----:B------:R-:W-:Y:S02]  /*0300*/  @!P1 FSEL R9, R9, R7, !P5 ;  /* 0x0000000709099208 */ /* 0x000fe40006800000 */
[----:B------:R-:W-:Y:S02]  /*0310*/  FSETP.GEU.AND P0, PT, R8, R12, PT ;  /* 0x0000000c0800720b */ /* 0x000fe40003f0e000 */
[----:B------:R-:W-:Y:S02]  /*0320*/  FSETP.GEU.AND P1, PT, R9, R13, PT ;  /* 0x0000000d0900720b */ /* 0x000fe40003f2e000 */
[----:B------:R-:W-:Y:S02]  /*0330*/  @!P2 SEL R12, R12, R8, !P0 ;  /* 0x000000080c0ca207 */ /* 0x000fe40004000000 */
[----:B------:R-:W-:-:S05]  /*0340*/  @!P3 SEL R13, R13, R9, !P1 ;  /* 0x000000090d0db207 */ /* 0x000fca0004800000 */
[----:B------:R-:W-:Y:S01]  /*0350*/  STG.E.64 desc[UR4][R2.64], R12 ;  /* 0x0000000c02007986 */ /* 0x000fe2000c101b04 */
[----:B------:R-:W-:Y:S05]  /*0360*/  EXIT ;  /* 0x000000000000794d */ /* 0x000fea0003800000 */
.L_x_0:
[----:B------:R-:W-:-:S00]  /*0370*/  BRA `(.L_x_0) ;  /* 0xfffffffc00fc7947 */ /* 0x000fc0000383ffff */
[----:B------:R-:W-:-:S00]  /*0380*/  NOP ;  /* 0x0000000000007918 */ /* 0x000fc00000000000 */
[----:B------:R-:W-:-:S00]  /*0390*/  NOP ;  /* 0x0000000000007918 */ /* 0x000fc00000000000 */
[----:B------:R-:W-:-:S00]  /*03a0*/  NOP ;  /* 0x0000000000007918 */ /* 0x000fc00000000000 */
[----:B------:R-:W-:-:S00]  /*03b0*/  NOP ;  /* 0x0000000000007918 */ /* 0x000fc00000000000 */
[----:B------:R-:W-:-:S00]  /*03c0*/  NOP ;  /* 0x0000000000007918 */ /* 0x000fc00000000000 */
[----:B------:R-:W-:-:S00]  /*03d0*/  NOP ;  /* 0x0000000000007918 */ /* 0x000fc00000000000 */
[----:B------:R-:W-:-:S00]  /*03e0*/  NOP ;  /* 0x0000000000007918 */ /* 0x000fc00000000000 */
[----:B------:R-:W-:-:S00]  /*03f0*/  NOP ;  /* 0x0000000000007918 */ /* 0x000fc00000000000 */
.L_x_1:


//--------------------- .nv.constant0.triton_poi_fused_convolution_max_pool2d_with_indices_relu_21 --------------------------
	.section	.nv.constant0.triton_poi_fused_convolution_max_pool2d_with_indices_relu_21,"a",@progbits
	.sectionflags	@""
	.align	4
.nv.constant0.triton_poi_fused_convolution_max_pool2d_with_indices_relu_21:
	.zero		548
